//
// Generated by NVIDIA NVVM Compiler
//
// Compiler Build ID: CL-36424714
// Cuda compilation tools, release 13.0, V13.0.88
// Based on NVVM 20.0.0
//

.version 9.0
.target sm_100
.address_size 64

	// .globl	_Z14stencil_kernelPKfS0_Pfjj
.extern .shared .align 16 .b8 shared[];

.visible .entry _Z14stencil_kernelPKfS0_Pfjj(
	.param .u64 .ptr .align 1 _Z14stencil_kernelPKfS0_Pfjj_param_0,
	.param .u64 .ptr .align 1 _Z14stencil_kernelPKfS0_Pfjj_param_1,
	.param .u64 .ptr .align 1 _Z14stencil_kernelPKfS0_Pfjj_param_2,
	.param .u32 _Z14stencil_kernelPKfS0_Pfjj_param_3,
	.param .u32 _Z14stencil_kernelPKfS0_Pfjj_param_4
)
{
	.reg .pred 	%p<12>;
	.reg .b32 	%r<85>;
	.reg .b32 	%f<60>;
	.reg .b64 	%rd<17>;

	ld.param.u64 	%rd4, [_Z14stencil_kernelPKfS0_Pfjj_param_0];
	ld.param.u64 	%rd2, [_Z14stencil_kernelPKfS0_Pfjj_param_1];
	ld.param.u64 	%rd3, [_Z14stencil_kernelPKfS0_Pfjj_param_2];
	ld.param.u32 	%r19, [_Z14stencil_kernelPKfS0_Pfjj_param_3];
	ld.param.u32 	%r20, [_Z14stencil_kernelPKfS0_Pfjj_param_4];
	cvta.to.global.u64 	%rd1, %rd4;
	shl.b32 	%r1, %r20, 1;
	shl.b32 	%r21, %r20, 3;
	mov.u32 	%r22, shared;
	add.s32 	%r2, %r22, %r21;
	mov.u32 	%r3, %ntid.x;
	mov.u32 	%r23, %ctaid.x;
	mov.u32 	%r4, %tid.x;
	mad.lo.s32 	%r5, %r23, %r3, %r4;
	setp.ge.u32 	%p1, %r5, %r19;
	@%p1 bra 	$L__BB0_2;
	mul.wide.s32 	%rd5, %r5, 4;
	add.s64 	%rd6, %rd1, %rd5;
	ld.global.f32 	%f9, [%rd6];
	add.s32 	%r28, %r20, %r4;
	shl.b32 	%r29, %r28, 2;
	add.s32 	%r30, %r2, %r29;
	st.shared.f32 	[%r30+4], %f9;
	bra.uni 	$L__BB0_3;
$L__BB0_2:
	add.s32 	%r24, %r20, %r4;
	shl.b32 	%r25, %r24, 2;
	add.s32 	%r26, %r2, %r25;
	mov.b32 	%r27, 0;
	st.shared.u32 	[%r26+4], %r27;
$L__BB0_3:
	setp.gt.u32 	%p2, %r4, %r1;
	@%p2 bra 	$L__BB0_5;
	cvta.to.global.u64 	%rd7, %rd2;
	mul.wide.u32 	%rd8, %r4, 4;
	add.s64 	%rd9, %rd7, %rd8;
	ld.global.f32 	%f10, [%rd9];
	shl.b32 	%r31, %r4, 2;
	add.s32 	%r33, %r22, %r31;
	st.shared.f32 	[%r33], %f10;
$L__BB0_5:
	setp.ge.u32 	%p3, %r4, %r20;
	@%p3 bra 	$L__BB0_12;
	setp.le.s32 	%p4, %r5, %r20;
	@%p4 bra 	$L__BB0_8;
	sub.s32 	%r37, %r5, %r20;
	mul.wide.s32 	%rd10, %r37, 4;
	add.s64 	%rd11, %rd1, %rd10;
	ld.global.f32 	%f11, [%rd11];
	shl.b32 	%r38, %r4, 2;
	add.s32 	%r39, %r2, %r38;
	st.shared.f32 	[%r39+4], %f11;
	bra.uni 	$L__BB0_9;
$L__BB0_8:
	shl.b32 	%r34, %r4, 2;
	add.s32 	%r35, %r2, %r34;
	mov.b32 	%r36, 0;
	st.shared.u32 	[%r35+4], %r36;
$L__BB0_9:
	add.s32 	%r6, %r5, %r3;
	setp.ge.u32 	%p5, %r6, %r19;
	@%p5 bra 	$L__BB0_11;
	mul.wide.u32 	%rd12, %r6, 4;
	add.s64 	%rd13, %rd1, %rd12;
	ld.global.f32 	%f12, [%rd13];
	add.s32 	%r45, %r3, %r4;
	add.s32 	%r46, %r45, %r20;
	shl.b32 	%r47, %r46, 2;
	add.s32 	%r48, %r2, %r47;
	st.shared.f32 	[%r48+4], %f12;
	bra.uni 	$L__BB0_12;
$L__BB0_11:
	add.s32 	%r40, %r3, %r4;
	add.s32 	%r41, %r40, %r20;
	shl.b32 	%r42, %r41, 2;
	add.s32 	%r43, %r2, %r42;
	mov.b32 	%r44, 0;
	st.shared.u32 	[%r43+4], %r44;
$L__BB0_12:
	bar.sync 	0;
	setp.lt.u32 	%p6, %r1, 7;
	mov.f32 	%f57, 0f00000000;
	mov.b32 	%r83, 0;
	@%p6 bra 	$L__BB0_15;
	add.s32 	%r51, %r1, 1;
	and.b32  	%r83, %r51, -8;
	neg.s32 	%r81, %r83;
	shl.b32 	%r53, %r4, 2;
	add.s32 	%r9, %r21, %r53;
	add.s32 	%r80, %r22, 16;
	mov.f32 	%f57, 0f00000000;
$L__BB0_14:
	.pragma "nounroll";
	add.s32 	%r55, %r80, %r9;
	ld.shared.f32 	%f15, [%r55+-12];
	ld.shared.v4.f32 	{%f16, %f17, %f18, %f19}, [%r80+-16];
	fma.rn.f32 	%f20, %f15, %f16, %f57;
	ld.shared.f32 	%f21, [%r55+-8];
	fma.rn.f32 	%f22, %f21, %f17, %f20;
	ld.shared.f32 	%f23, [%r55+-4];
	fma.rn.f32 	%f24, %f23, %f18, %f22;
	ld.shared.f32 	%f25, [%r55];
	fma.rn.f32 	%f26, %f25, %f19, %f24;
	ld.shared.f32 	%f27, [%r55+4];
	ld.shared.v4.f32 	{%f28, %f29, %f30, %f31}, [%r80];
	fma.rn.f32 	%f32, %f27, %f28, %f26;
	ld.shared.f32 	%f33, [%r55+8];
	fma.rn.f32 	%f34, %f33, %f29, %f32;
	ld.shared.f32 	%f35, [%r55+12];
	fma.rn.f32 	%f36, %f35, %f30, %f34;
	ld.shared.f32 	%f37, [%r55+16];
	fma.rn.f32 	%f57, %f37, %f31, %f36;
	add.s32 	%r81, %r81, 8;
	add.s32 	%r80, %r80, 32;
	setp.ne.s32 	%p7, %r81, 0;
	@%p7 bra 	$L__BB0_14;
$L__BB0_15:
	and.b32  	%r56, %r1, 6;
	setp.lt.u32 	%p8, %r56, 3;
	@%p8 bra 	$L__BB0_17;
	add.s32 	%r57, %r83, %r4;
	shl.b32 	%r58, %r57, 2;
	add.s32 	%r59, %r2, %r58;
	ld.shared.f32 	%f38, [%r59+4];
	shl.b32 	%r60, %r83, 2;
	add.s32 	%r62, %r22, %r60;
	ld.shared.f32 	%f39, [%r62];
	fma.rn.f32 	%f40, %f38, %f39, %f57;
	ld.shared.f32 	%f41, [%r59+8];
	ld.shared.f32 	%f42, [%r62+4];
	fma.rn.f32 	%f43, %f41, %f42, %f40;
	ld.shared.f32 	%f44, [%r59+12];
	ld.shared.f32 	%f45, [%r62+8];
	fma.rn.f32 	%f46, %f44, %f45, %f43;
	ld.shared.f32 	%f47, [%r59+16];
	ld.shared.f32 	%f48, [%r62+12];
	fma.rn.f32 	%f57, %f47, %f48, %f46;
	add.s32 	%r83, %r83, 4;
$L__BB0_17:
	and.b32  	%r63, %r20, 1;
	setp.eq.b32 	%p9, %r63, 1;
	not.pred 	%p10, %p9;
	@%p10 bra 	$L__BB0_19;
	add.s32 	%r64, %r83, %r4;
	shl.b32 	%r65, %r64, 2;
	add.s32 	%r66, %r2, %r65;
	ld.shared.f32 	%f49, [%r66+4];
	shl.b32 	%r67, %r83, 2;
	add.s32 	%r69, %r22, %r67;
	ld.shared.f32 	%f50, [%r69];
	fma.rn.f32 	%f51, %f49, %f50, %f57;
	ld.shared.f32 	%f52, [%r66+8];
	ld.shared.f32 	%f53, [%r69+4];
	fma.rn.f32 	%f57, %f52, %f53, %f51;
	add.s32 	%r83, %r83, 2;
$L__BB0_19:
	setp.ge.u32 	%p11, %r5, %r19;
	add.s32 	%r70, %r83, %r4;
	shl.b32 	%r71, %r70, 2;
	add.s32 	%r72, %r2, %r71;
	ld.shared.f32 	%f54, [%r72+4];
	shl.b32 	%r73, %r83, 2;
	add.s32 	%r75, %r22, %r73;
	ld.shared.f32 	%f55, [%r75];
	fma.rn.f32 	%f8, %f54, %f55, %f57;
	add.s32 	%r76, %r3, %r4;
	add.s32 	%r77, %r76, %r1;
	shl.b32 	%r78, %r77, 2;
	add.s32 	%r79, %r2, %r78;
	st.shared.f32 	[%r79+8], %f8;
	@%p11 bra 	$L__BB0_21;
	cvta.to.global.u64 	%rd14, %rd3;
	mul.wide.s32 	%rd15, %r5, 4;
	add.s64 	%rd16, %rd14, %rd15;
	st.global.f32 	[%rd16], %f8;
$L__BB0_21:
	ret;

}


// ===== COMPILED SASS (sm_100) =====

	.target	sm_100

	.elftype	@"ET_EXEC"


//--------------------- .note.nv.tkinfo           --------------------------
	.section	.note.nv.tkinfo,"",@"SHT_NOTE"
	.sectionflags	@"SHF_NOTE_NV_TKINFO"
	.tkinfo
        /*0018*/ 	.word	0x00000002
        /*0030*/ 	.string	""
        /*0030*/ 	.string	"ptxas"
        /*0030*/ 	.string	"Cuda compilation tools, release 13.0, V13.0.88"
        /*0030*/ 	.string	"Build cuda_13.0.r13.0/compiler.36424714_0"
        /*0030*/ 	.string	"-arch sm_100 -m 64 "



//--------------------- .note.nv.cuinfo           --------------------------
	.section	.note.nv.cuinfo,"",@"SHT_NOTE"
	.sectionflags	@"SHF_NOTE_NV_CUINFO"
        /*0018*/ 	.short	0x0002
        /*001a*/ 	.short	0x0064
        /*001c*/ 	.short	0x0082
	.zero		2


//--------------------- .nv.info                  --------------------------
	.section	.nv.info,"",@"SHT_CUDA_INFO"
	.align	4


	//----- nvinfo : EIATTR_REGCOUNT
	.align		4
        /*0000*/ 	.byte	0x04, 0x2f
        /*0002*/ 	.short	(.L_1 - .L_0)
	.align		4
.L_0:
        /*0004*/ 	.word	index@(_Z14stencil_kernelPKfS0_Pfjj)
        /*0008*/ 	.word	0x00000018


	//----- nvinfo : EIATTR_FRAME_SIZE
	.align		4
.L_1:
        /*000c*/ 	.byte	0x04, 0x11
        /*000e*/ 	.short	(.L_3 - .L_2)
	.align		4
.L_2:
        /*0010*/ 	.word	index@(_Z14stencil_kernelPKfS0_Pfjj)
        /*0014*/ 	.word	0x00000000


	//----- nvinfo : EIATTR_MIN_STACK_SIZE
	.align		4
.L_3:
        /*0018*/ 	.byte	0x04, 0x12
        /*001a*/ 	.short	(.L_5 - .L_4)
	.align		4
.L_4:
        /*001c*/ 	.word	index@(_Z14stencil_kernelPKfS0_Pfjj)
        /*0020*/ 	.word	0x00000000
.L_5:


//--------------------- .nv.compat                --------------------------
	.section	.nv.compat,"",@"SHT_CUDA_COMPAT_INFO"
	.align	4
        /*0000*/ 	.byte	0x02, 0x09, 0x00, 0x00, 0x02, 0x02, 0x01, 0x00, 0x02, 0x05, 0x05, 0x00, 0x03, 0x07, 0x01, 0x01
        /*0010*/ 	.byte	0x02, 0x03, 0x00, 0x00, 0x02, 0x06, 0x01, 0x00, 0x04, 0x0b, 0x08, 0x00, 0x09, 0x00, 0x00, 0x00
        /*0020*/ 	.byte	0x00, 0x00, 0x00, 0x00


//--------------------- .nv.info._Z14stencil_kernelPKfS0_Pfjj --------------------------
	.section	.nv.info._Z14stencil_kernelPKfS0_Pfjj,"",@"SHT_CUDA_INFO"
	.sectionflags	@""
	.align	4


	//----- nvinfo : EIATTR_CUDA_API_VERSION
	.align		4
        /*0000*/ 	.byte	0x04, 0x37
        /*0002*/ 	.short	(.L_7 - .L_6)
.L_6:
        /*0004*/ 	.word	0x00000082


	//----- nvinfo : EIATTR_KPARAM_INFO
	.align		4
.L_7:
        /*0008*/ 	.byte	0x04, 0x17
        /*000a*/ 	.short	(.L_9 - .L_8)
.L_8:
        /*000c*/ 	.word	0x00000000
        /*0010*/ 	.short	0x0004
        /*0012*/ 	.short	0x001c
        /*0014*/ 	.byte	0x00, 0xf0, 0x11, 0x00


	//----- nvinfo : EIATTR_KPARAM_INFO
	.align		4
.L_9:
        /*0018*/ 	.byte	0x04, 0x17
        /*001a*/ 	.short	(.L_11 - .L_10)
.L_10:
        /*001c*/ 	.word	0x00000000
        /*0020*/ 	.short	0x0003
        /*0022*/ 	.short	0x0018
        /*0024*/ 	.byte	0x00, 0xf0, 0x11, 0x00


	//----- nvinfo : EIATTR_KPARAM_INFO
	.align		4
.L_11:
        /*0028*/ 	.byte	0x04, 0x17
        /*002a*/ 	.short	(.L_13 - .L_12)
.L_12:
        /*002c*/ 	.word	0x00000000
        /*0030*/ 	.short	0x0002
        /*0032*/ 	.short	0x0010
        /*0034*/ 	.byte	0x00, 0xf5, 0x21, 0x00


	//----- nvinfo : EIATTR_KPARAM_INFO
	.align		4
.L_13:
        /*0038*/ 	.byte	0x04, 0x17
        /*003a*/ 	.short	(.L_15 - .L_14)
.L_14:
        /*003c*/ 	.word	0x00000000
        /*0040*/ 	.short	0x0001
        /*0042*/ 	.short	0x0008
        /*0044*/ 	.byte	0x00, 0xf5, 0x21, 0x00


	//----- nvinfo : EIATTR_KPARAM_INFO
	.align		4
.L_15:
        /*0048*/ 	.byte	0x04, 0x17
        /*004a*/ 	.short	(.L_17 - .L_16)
.L_16:
        /*004c*/ 	.word	0x00000000
        /*0050*/ 	.short	0x0000
        /*0052*/ 	.short	0x0000
        /*0054*/ 	.byte	0x00, 0xf5, 0x21, 0x00


	//----- nvinfo : EIATTR_SPARSE_MMA_MASK
	.align		4
.L_17:
        /*0058*/ 	.byte	0x03, 0x50
        /*005a*/ 	.short	0x0000


	//----- nvinfo : EIATTR_MAXREG_COUNT
	.align		4
        /*005c*/ 	.byte	0x03, 0x1b
        /*005e*/ 	.short	0x00ff


	//----- nvinfo : EIATTR_NUM_BARRIERS
	.align		4
        /*0060*/ 	.byte	0x02, 0x4c
        /*0062*/ 	.byte	0x01
	.zero		1


	//----- nvinfo : EIATTR_MERCURY_ISA_VERSION
	.align		4
        /*0064*/ 	.byte	0x03, 0x5f
        /*0066*/ 	.short	0x0101


	//----- nvinfo : EIATTR_VRC_CTA_INIT_COUNT
	.align		4
        /*0068*/ 	.byte	0x02, 0x4a
	.zero		1
	.zero		1


	//----- nvinfo : EIATTR_EXIT_INSTR_OFFSETS
	.align		4
        /*006c*/ 	.byte	0x04, 0x1c
        /*006e*/ 	.short	(.L_19 - .L_18)


	//   ....[0]....
.L_18:
        /*0070*/ 	.word	0x00000770


	//   ....[1]....
        /*0074*/ 	.word	0x000007b0


	//----- nvinfo : EIATTR_CRS_STACK_SIZE
	.align		4
.L_19:
        /*0078*/ 	.byte	0x04, 0x1e
        /*007a*/ 	.short	(.L_21 - .L_20)
.L_20:
        /*007c*/ 	.word	0x00000000


	//----- nvinfo : EIATTR_CBANK_PARAM_SIZE
	.align		4
.L_21:
        /*0080*/ 	.byte	0x03, 0x19
        /*0082*/ 	.short	0x0020


	//----- nvinfo : EIATTR_PARAM_CBANK
	.align		4
        /*0084*/ 	.byte	0x04, 0x0a
        /*0086*/ 	.short	(.L_23 - .L_22)
	.align		4
.L_22:
        /*0088*/ 	.word	index@(.nv.constant0._Z14stencil_kernelPKfS0_Pfjj)
        /*008c*/ 	.short	0x0380
        /*008e*/ 	.short	0x0020


	//----- nvinfo : EIATTR_SW_WAR
	.align		4
.L_23:
        /*0090*/ 	.byte	0x04, 0x36
        /*0092*/ 	.short	(.L_25 - .L_24)
.L_24:
        /*0094*/ 	.word	0x00000008
.L_25:


//--------------------- .nv.callgraph             --------------------------
	.section	.nv.callgraph,"",@"SHT_CUDA_CALLGRAPH"
	.align	4
	.sectionentsize	8
	.align		4
        /*0000*/ 	.word	0x00000000
	.align		4
        /*0004*/ 	.word	0xffffffff
	.align		4
        /*0008*/ 	.word	0x00000000
	.align		4
        /*000c*/ 	.word	0xfffffffe
	.align		4
        /*0010*/ 	.word	0x00000000
	.align		4
        /*0014*/ 	.word	0xfffffffd
	.align		4
        /*0018*/ 	.word	0x00000000
	.align		4
        /*001c*/ 	.word	0xfffffffc


//--------------------- .text._Z14stencil_kernelPKfS0_Pfjj --------------------------
	.section	.text._Z14stencil_kernelPKfS0_Pfjj,"ax",@progbits
	.align	128
        .global         _Z14stencil_kernelPKfS0_Pfjj
        .type           _Z14stencil_kernelPKfS0_Pfjj,@function
        .size           _Z14stencil_kernelPKfS0_Pfjj,(.L_x_7 - _Z14stencil_kernelPKfS0_Pfjj)
        .other          _Z14stencil_kernelPKfS0_Pfjj,@"STO_CUDA_ENTRY STV_DEFAULT"
_Z14stencil_kernelPKfS0_Pfjj:
.text._Z14stencil_kernelPKfS0_Pfjj:
[----:B------:R-:W-:Y:S01]  /*0000*/  LDC R1, c[0x0][0x37c] ;  /* 0x0000df00ff017b82 */ /* 0x000fe20000000800 */
[----:B------:R-:W0:Y:S07]  /*0010*/  S2R R2, SR_TID.X ;  /* 0x0000000000027919 */ /* 0x000e2e0000002100 */
[----:B------:R-:W1:Y:S01]  /*0020*/  S2UR UR4, SR_CTAID.X ;  /* 0x00000000000479c3 */ /* 0x000e620000002500 */
[----:B------:R-:W2:Y:S01]  /*0030*/  LDCU.64 UR10, c[0x0][0x398] ;  /* 0x00007300ff0a77ac */ /* 0x000ea20008000a00 */
[----:B------:R-:W3:Y:S06]  /*0040*/  LDCU.64 UR12, c[0x0][0x358] ;  /* 0x00006b00ff0c77ac */ /* 0x000eec0008000a00 */
[----:B------:R-:W1:Y:S01]  /*0050*/  LDC R3, c[0x0][0x360] ;  /* 0x0000d800ff037b82 */ /* 0x000e620000000800 */
[----:B--2---:R-:W-:-:S06]  /*0060*/  USHF.L.U32 UR7, UR11, 0x1, URZ ;  /* 0x000000010b077899 */ /* 0x004fcc00080006ff */
[----:B0-----:R-:W-:Y:S01]  /*0070*/  ISETP.GT.U32.AND P1, PT, R2, UR7, PT ;  /* 0x0000000702007c0c */ /* 0x001fe2000bf24070 */
[----:B-1----:R-:W-:-:S05]  /*0080*/  IMAD R0, R3, UR4, R2 ;  /* 0x0000000403007c24 */ /* 0x002fca000f8e0202 */
[----:B------:R-:W-:-:S07]  /*0090*/  ISETP.GE.U32.AND P0, PT, R0, UR10, PT ;  /* 0x0000000a00007c0c */ /* 0x000fce000bf06070 */
[----:B------:R-:W0:Y:S08]  /*00a0*/  @!P1 LDC.64 R6, c[0x0][0x388] ;  /* 0x0000e200ff069b82 */ /* 0x000e300000000a00 */
[----:B------:R-:W1:Y:S01]  /*00b0*/  @!P0 LDC.64 R4, c[0x0][0x380] ;  /* 0x0000e000ff048b82 */ /* 0x000e620000000a00 */
[----:B0-----:R-:W-:-:S06]  /*00c0*/  @!P1 IMAD.WIDE.U32 R6, R2, 0x4, R6 ;  /* 0x0000000402069825 */ /* 0x001fcc00078e0006 */
[----:B---3--:R-:W2:Y:S01]  /*00d0*/  @!P1 LDG.E R6, desc[UR12][R6.64] ;  /* 0x0000000c06069981 */ /* 0x008ea2000c1e1900 */
[----:B-1----:R-:W-:-:S06]  /*00e0*/  @!P0 IMAD.WIDE R4, R0, 0x4, R4 ;  /* 0x0000000400048825 */ /* 0x002fcc00078e0204 */
[----:B------:R-:W3:Y:S01]  /*00f0*/  @!P0 LDG.E R4, desc[UR12][R4.64] ;  /* 0x0000000c04048981 */ /* 0x000ee2000c1e1900 */
[----:B------:R-:W0:Y:S01]  /*0100*/  S2UR UR5, SR_CgaCtaId ;  /* 0x00000000000579c3 */ /* 0x000e220000008800 */
[----:B------:R-:W-:Y:S01]  /*0110*/  UMOV UR4, 0x400 ;  /* 0x0000040000047882 */ /* 0x000fe20000000000 */
[----:B------:R-:W-:Y:S02]  /*0120*/  USHF.L.U32 UR6, UR11, 0x3, URZ ;  /* 0x000000030b067899 */ /* 0x000fe400080006ff */
[----:B------:R-:W-:Y:S01]  /*0130*/  IADD3 R8, PT, PT, R2, UR11, RZ ;  /* 0x0000000b02087c10 */ /* 0x000fe2000fffe0ff */
[----:B0-----:R-:W-:-:S04]  /*0140*/  ULEA UR5, UR5, UR4, 0x18 ;  /* 0x0000000405057291 */ /* 0x001fc8000f8ec0ff */
[----:B------:R-:W-:Y:S02]  /*0150*/  UIADD3 UR8, UPT, UPT, UR6, UR5, URZ ;  /* 0x0000000506087290 */ /* 0x000fe4000fffe0ff */
[----:B------:R-:W-:-:S04]  /*0160*/  @!P1 LEA R11, R2, UR5, 0x2 ;  /* 0x00000005020b9c11 */ /* 0x000fc8000f8e10ff */
[----:B------:R-:W-:Y:S02]  /*0170*/  LEA R9, R8, UR8, 0x2 ;  /* 0x0000000808097c11 */ /* 0x000fe4000f8e10ff */
[----:B------:R-:W-:Y:S01]  /*0180*/  ISETP.GE.U32.AND P2, PT, R2, UR11, PT ;  /* 0x0000000b02007c0c */ /* 0x000fe2000bf46070 */
[----:B------:R-:W-:Y:S02]  /*0190*/  BSSY.RECONVERGENT B0, `(.L_x_0) ;  /* 0x0000016000007945 */ /* 0x000fe40003800200 */
[----:B---3--:R0:W-:Y:S04]  /*01a0*/  @!P0 STS [R9+0x4], R4 ;  /* 0x0000040409008388 */ /* 0x0081e80000000800 */
[----:B------:R0:W-:Y:S04]  /*01b0*/  @P0 STS [R9+0x4], RZ ;  /* 0x000004ff09000388 */ /* 0x0001e80000000800 */
[----:B--2---:R0:W-:Y:S02]  /*01c0*/  @!P1 STS [R11], R6 ;  /* 0x000000060b009388 */ /* 0x0041e40000000800 */
[----:B------:R-:W-:Y:S05]  /*01d0*/  @P2 BRA `(.L_x_1) ;  /* 0x0000000000442947 */ /* 0x000fea0003800000 */
[C---:B0-----:R-:W-:Y:S02]  /*01e0*/  IADD3 R11, PT, PT, R0.reuse, R3, RZ ;  /* 0x00000003000b7210 */ /* 0x041fe40007ffe0ff */
[----:B------:R-:W-:Y:S02]  /*01f0*/  ISETP.GT.AND P1, PT, R0, UR11, PT ;  /* 0x0000000b00007c0c */ /* 0x000fe4000bf24270 */
[----:B------:R-:W-:-:S11]  /*0200*/  ISETP.GE.U32.AND P2, PT, R11, UR10, PT ;  /* 0x0000000a0b007c0c */ /* 0x000fd6000bf46070 */
[----:B------:R-:W0:Y:S01]  /*0210*/  @P1 LDC.64 R4, c[0x0][0x380] ;  /* 0x0000e000ff041b82 */ /* 0x000e220000000a00 */
[----:B------:R-:W-:-:S07]  /*0220*/  @P1 IADD3 R9, PT, PT, R0, -UR11, RZ ;  /* 0x8000000b00091c10 */ /* 0x000fce000fffe0ff */
[----:B------:R-:W1:Y:S01]  /*0230*/  @!P2 LDC.64 R6, c[0x0][0x380] ;  /* 0x0000e000ff06ab82 */ /* 0x000e620000000a00 */
[----:B0-----:R-:W-:-:S06]  /*0240*/  @P1 IMAD.WIDE R4, R9, 0x4, R4 ;  /* 0x0000000409041825 */ /* 0x001fcc00078e0204 */
[----:B------:R-:W2:Y:S01]  /*0250*/  @P1 LDG.E R4, desc[UR12][R4.64] ;  /* 0x0000000c04041981 */ /* 0x000ea2000c1e1900 */
[----:B-1----:R-:W-:-:S06]  /*0260*/  @!P2 IMAD.WIDE.U32 R6, R11, 0x4, R6 ;  /* 0x000000040b06a825 */ /* 0x002fcc00078e0006 */
[----:B------:R-:W3:Y:S01]  /*0270*/  @!P2 LDG.E R6, desc[UR12][R6.64] ;  /* 0x0000000c0606a981 */ /* 0x000ee2000c1e1900 */
[----:B------:R-:W-:Y:S02]  /*0280*/  IADD3 R8, PT, PT, R3, UR11, R2 ;  /* 0x0000000b03087c10 */ /* 0x000fe4000fffe002 */
[----:B------:R-:W-:Y:S02]  /*0290*/  LEA R9, R2, UR8, 0x2 ;  /* 0x0000000802097c11 */ /* 0x000fe4000f8e10ff */
[----:B------:R-:W-:-:S03]  /*02a0*/  LEA R11, R8, UR8, 0x2 ;  /* 0x00000008080b7c11 */ /* 0x000fc6000f8e10ff */
[----:B--2---:R1:W-:Y:S04]  /*02b0*/  @P1 STS [R9+0x4], R4 ;  /* 0x0000040409001388 */ /* 0x0043e80000000800 */
[----:B------:R1:W-:Y:S04]  /*02c0*/  @!P1 STS [R9+0x4], RZ ;  /* 0x000004ff09009388 */ /* 0x0003e80000000800 */
[----:B---3--:R1:W-:Y:S04]  /*02d0*/  @!P2 STS [R11+0x4], R6 ;  /* 0x000004060b00a388 */ /* 0x0083e80000000800 */
[----:B------:R1:W-:Y:S02]  /*02e0*/  @P2 STS [R11+0x4], RZ ;  /* 0x000004ff0b002388 */ /* 0x0003e40000000800 */
.L_x_1:
[----:B------:R-:W-:Y:S05]  /*02f0*/  BSYNC.RECONVERGENT B0 ;  /* 0x0000000000007941 */ /* 0x000fea0003800200 */
.L_x_0:
[----:B------:R-:W-:Y:S01]  /*0300*/  BAR.SYNC.DEFER_BLOCKING 0x0 ;  /* 0x0000000000007b1d */ /* 0x000fe20000010000 */
[----:B------:R-:W-:Y:S01]  /*0310*/  UISETP.GE.U32.AND UP0, UPT, UR7, 0x7, UPT ;  /* 0x000000070700788c */ /* 0x000fe2000bf06070 */
[----:B------:R-:W-:-:S04]  /*0320*/  HFMA2 R13, -RZ, RZ, 0, 0 ;  /* 0x00000000ff0d7431 */ /* 0x000fc800000001ff */
[----:B------:R-:W-:-:S04]  /*0330*/  UMOV UR4, URZ ;  /* 0x000000ff00047c82 */ /* 0x000fc80008000000 */
[----:B------:R-:W-:Y:S05]  /*0340*/  BRA.U !UP0, `(.L_x_2) ;  /* 0x0000000108707547 */ /* 0x000fea000b800000 */
[----:B------:R-:W-:Y:S01]  /*0350*/  UIADD3 UR4, UPT, UPT, UR7, 0x1, URZ ;  /* 0x0000000107047890 */ /* 0x000fe2000fffe0ff */
[----:B------:R-:W-:Y:S01]  /*0360*/  LEA R12, R2, UR6, 0x2 ;  /* 0x00000006020c7c11 */ /* 0x000fe2000f8e10ff */
[----:B------:R-:W-:Y:S01]  /*0370*/  UIADD3 UR10, UPT, UPT, UR5, 0x10, URZ ;  /* 0x00000010050a7890 */ /* 0x000fe2000fffe0ff */
[----:B------:R-:W-:Y:S01]  /*0380*/  MOV R13, RZ ;  /* 0x000000ff000d7202 */ /* 0x000fe20000000f00 */
[----:B------:R-:W-:-:S04]  /*0390*/  ULOP3.LUT UR4, UR4, 0xfffffff8, URZ, 0xc0, !UPT ;  /* 0xfffffff804047892 */ /* 0x000fc8000f8ec0ff */
[----:B------:R-:W-:-:S12]  /*03a0*/  UIADD3 UR9, UPT, UPT, -UR4, URZ, URZ ;  /* 0x000000ff04097290 */ /* 0x000fd8000fffe1ff */
.L_x_3:
[----:B------:R-:W-:Y:S01]  /*03b0*/  LDS R14, [R12+UR10+-0xc] ;  /* 0xfffff40a0c0e7984 */ /* 0x000fe20008000800 */
[----:B------:R-:W-:-:S03]  /*03c0*/  UIADD3 UR9, UPT, UPT, UR9, 0x8, URZ ;  /* 0x0000000809097890 */ /* 0x000fc6000fffe0ff */
[----:B01----:R-:W0:Y:S01]  /*03d0*/  LDS.128 R4, [UR10+-0x10] ;  /* 0xfffff00aff047984 */ /* 0x003e220008000c00 */
[----:B------:R-:W-:-:S03]  /*03e0*/  UISETP.NE.AND UP0, UPT, UR9, URZ, UPT ;  /* 0x000000ff0900728c */ /* 0x000fc6000bf05270 */
[----:B------:R-:W1:Y:S04]  /*03f0*/  LDS R15, [R12+UR10+-0x8] ;  /* 0xfffff80a0c0f7984 */ /* 0x000e680008000800 */
[----:B------:R-:W2:Y:S04]  /*0400*/  LDS R16, [R12+UR10+-0x4] ;  /* 0xfffffc0a0c107984 */ /* 0x000ea80008000800 */
[----:B------:R-:W3:Y:S04]  /*0410*/  LDS R17, [R12+UR10] ;  /* 0x0000000a0c117984 */ /* 0x000ee80008000800 */
[----:B------:R-:W-:Y:S04]  /*0420*/  LDS R18, [R12+UR10+0x4] ;  /* 0x0000040a0c127984 */ /* 0x000fe80008000800 */
[----:B------:R-:W4:Y:S04]  /*0430*/  LDS.128 R8, [UR10] ;  /* 0x0000000aff087984 */ /* 0x000f280008000c00 */
[----:B------:R-:W5:Y:S04]  /*0440*/  LDS R19, [R12+UR10+0x8] ;  /* 0x0000080a0c137984 */ /* 0x000f680008000800 */
[----:B------:R-:W5:Y:S04]  /*0450*/  LDS R20, [R12+UR10+0xc] ;  /* 0x00000c0a0c147984 */ /* 0x000f680008000800 */
[----:B------:R-:W5:Y:S01]  /*0460*/  LDS R21, [R12+UR10+0x10] ;  /* 0x0000100a0c157984 */ /* 0x000f620008000800 */
[----:B------:R-:W-:Y:S01]  /*0470*/  UIADD3 UR10, UPT, UPT, UR10, 0x20, URZ ;  /* 0x000000200a0a7890 */ /* 0x000fe2000fffe0ff */
[----:B0-----:R-:W-:-:S04]  /*0480*/  FFMA R4, R14, R4, R13 ;  /* 0x000000040e047223 */ /* 0x001fc8000000000d */
[----:B-1----:R-:W-:-:S04]  /*0490*/  FFMA R5, R5, R15, R4 ;  /* 0x0000000f05057223 */ /* 0x002fc80000000004 */
[----:B--2---:R-:W-:-:S04]  /*04a0*/  FFMA R6, R6, R16, R5 ;  /* 0x0000001006067223 */ /* 0x004fc80000000005 */
[----:B---3--:R-:W-:-:S04]  /*04b0*/  FFMA R7, R7, R17, R6 ;  /* 0x0000001107077223 */ /* 0x008fc80000000006 */
[----:B----4-:R-:W-:-:S04]  /*04c0*/  FFMA R8, R18, R8, R7 ;  /* 0x0000000812087223 */ /* 0x010fc80000000007 */
[----:B-----5:R-:W-:-:S04]  /*04d0*/  FFMA R9, R9, R19, R8 ;  /* 0x0000001309097223 */ /* 0x020fc80000000008 */
[----:B------:R-:W-:-:S04]  /*04e0*/  FFMA R10, R10, R20, R9 ;  /* 0x000000140a0a7223 */ /* 0x000fc80000000009 */
[----:B------:R-:W-:Y:S01]  /*04f0*/  FFMA R13, R11, R21, R10 ;  /* 0x000000150b0d7223 */ /* 0x000fe2000000000a */
[----:B------:R-:W-:Y:S06]  /*0500*/  BRA.U UP0, `(.L_x_3) ;  /* 0xfffffffd00a87547 */ /* 0x000fec000b83ffff */
.L_x_2:
[----:B------:R-:W-:-:S04]  /*0510*/  ULOP3.LUT UR6, UR7, 0x6, URZ, 0xc0, !UPT ;  /* 0x0000000607067892 */ /* 0x000fc8000f8ec0ff */
[----:B------:R-:W-:-:S09]  /*0520*/  UISETP.GE.U32.AND UP0, UPT, UR6, 0x3, UPT ;  /* 0x000000030600788c */ /* 0x000fd2000bf06070 */
[----:B------:R-:W-:Y:S05]  /*0530*/  BRA.U !UP0, `(.L_x_4) ;  /* 0x0000000108387547 */ /* 0x000fea000b800000 */
[----:B------:R-:W-:Y:S02]  /*0540*/  ULEA UR6, UR4, UR5, 0x2 ;  /* 0x0000000504067291 */ /* 0x000fe4000f8e10ff */
[----:B01----:R-:W-:Y:S01]  /*0550*/  IADD3 R4, PT, PT, R2, UR4, RZ ;  /* 0x0000000402047c10 */ /* 0x003fe2000fffe0ff */
[----:B------:R-:W-:-:S03]  /*0560*/  UIADD3 UR4, UPT, UPT, UR4, 0x4, URZ ;  /* 0x0000000404047890 */ /* 0x000fc6000fffe0ff */
[----:B------:R-:W-:-:S03]  /*0570*/  LEA R4, R4, UR8, 0x2 ;  /* 0x0000000804047c11 */ /* 0x000fc6000f8e10ff */
[----:B------:R-:W-:Y:S04]  /*0580*/  LDS.64 R8, [UR6] ;  /* 0x00000006ff087984 */ /* 0x000fe80008000a00 */
[----:B------:R-:W0:Y:S04]  /*0590*/  LDS R6, [R4+0x4] ;  /* 0x0000040004067984 */ /* 0x000e280000000800 */
[----:B------:R-:W1:Y:S04]  /*05a0*/  LDS R5, [R4+0x8] ;  /* 0x0000080004057984 */ /* 0x000e680000000800 */
[----:B------:R-:W-:Y:S04]  /*05b0*/  LDS.64 R14, [UR6+0x8] ;  /* 0x00000806ff0e7984 */ /* 0x000fe80008000a00 */
[----:B------:R-:W2:Y:S04]  /*05c0*/  LDS R10, [R4+0xc] ;  /* 0x00000c00040a7984 */ /* 0x000ea80000000800 */
[----:B------:R-:W3:Y:S01]  /*05d0*/  LDS R7, [R4+0x10] ;  /* 0x0000100004077984 */ /* 0x000ee20000000800 */
[----:B0-----:R-:W-:-:S04]  /*05e0*/  FFMA R6, R6, R8, R13 ;  /* 0x0000000806067223 */ /* 0x001fc8000000000d */
[----:B-1----:R-:W-:-:S04]  /*05f0*/  FFMA R5, R5, R9, R6 ;  /* 0x0000000905057223 */ /* 0x002fc80000000006 */
[----:B--2---:R-:W-:-:S04]  /*0600*/  FFMA R10, R10, R14, R5 ;  /* 0x0000000e0a0a7223 */ /* 0x004fc80000000005 */
[----:B---3--:R-:W-:-:S07]  /*0610*/  FFMA R13, R7, R15, R10 ;  /* 0x0000000f070d7223 */ /* 0x008fce000000000a */
.L_x_4:
[----:B------:R-:W-:-:S04]  /*0620*/  ULOP3.LUT UR6, UR11, 0x1, URZ, 0xc0, !UPT ;  /* 0x000000010b067892 */ /* 0x000fc8000f8ec0ff */
[----:B------:R-:W-:-:S09]  /*0630*/  UISETP.NE.U32.AND UP0, UPT, UR6, 0x1, UPT ;  /* 0x000000010600788c */ /* 0x000fd2000bf05070 */
[----:B------:R-:W-:Y:S05]  /*0640*/  BRA.U UP0, `(.L_x_5) ;  /* 0x0000000100247547 */ /* 0x000fea000b800000 */
[----:B------:R-:W-:Y:S02]  /*0650*/  ULEA UR6, UR4, UR5, 0x2 ;  /* 0x0000000504067291 */ /* 0x000fe4000f8e10ff */
[----:B01----:R-:W-:Y:S01]  /*0660*/  IADD3 R4, PT, PT, R2, UR4, RZ ;  /* 0x0000000402047c10 */ /* 0x003fe2000fffe0ff */
[----:B------:R-:W-:-:S03]  /*0670*/  UIADD3 UR4, UPT, UPT, UR4, 0x2, URZ ;  /* 0x0000000204047890 */ /* 0x000fc6000fffe0ff */
[----:B------:R-:W-:-:S03]  /*0680*/  LEA R4, R4, UR8, 0x2 ;  /* 0x0000000804047c11 */ /* 0x000fc6000f8e10ff */
[----:B------:R-:W-:Y:S04]  /*0690*/  LDS.64 R8, [UR6] ;  /* 0x00000006ff087984 */ /* 0x000fe80008000a00 */
[----:B------:R-:W0:Y:S04]  /*06a0*/  LDS R6, [R4+0x4] ;  /* 0x0000040004067984 */ /* 0x000e280000000800 */
[----:B------:R-:W1:Y:S01]  /*06b0*/  LDS R5, [R4+0x8] ;  /* 0x0000080004057984 */ /* 0x000e620000000800 */
[----:B0-----:R-:W-:-:S04]  /*06c0*/  FFMA R6, R6, R8, R13 ;  /* 0x0000000806067223 */ /* 0x001fc8000000000d */
[----:B-1----:R-:W-:-:S07]  /*06d0*/  FFMA R13, R5, R9, R6 ;  /* 0x00000009050d7223 */ /* 0x002fce0000000006 */
.L_x_5:
[----:B01----:R-:W-:Y:S01]  /*06e0*/  IADD3 R4, PT, PT, R2, UR4, RZ ;  /* 0x0000000402047c10 */ /* 0x003fe2000fffe0ff */
[----:B------:R-:W-:Y:S01]  /*06f0*/  ULEA UR6, UR4, UR5, 0x2 ;  /* 0x0000000504067291 */ /* 0x000fe2000f8e10ff */
[----:B------:R-:W-:Y:S02]  /*0700*/  IADD3 R2, PT, PT, R3, UR7, R2 ;  /* 0x0000000703027c10 */ /* 0x000fe4000fffe002 */
[----:B------:R-:W-:Y:S02]  /*0710*/  LEA R4, R4, UR8, 0x2 ;  /* 0x0000000804047c11 */ /* 0x000fe4000f8e10ff */
[----:B------:R-:W-:-:S04]  /*0720*/  LEA R2, R2, UR8, 0x2 ;  /* 0x0000000802027c11 */ /* 0x000fc8000f8e10ff */
[----:B------:R-:W-:Y:S04]  /*0730*/  LDS R5, [UR6] ;  /* 0x00000006ff057984 */ /* 0x000fe80008000800 */
[----:B------:R-:W0:Y:S02]  /*0740*/  LDS R4, [R4+0x4] ;  /* 0x0000040004047984 */ /* 0x000e240000000800 */
[----:B0-----:R-:W-:-:S05]  /*0750*/  FFMA R5, R4, R5, R13 ;  /* 0x0000000504057223 */ /* 0x001fca000000000d */
[----:B------:R0:W-:Y:S01]  /*0760*/  STS [R2+0x8], R5 ;  /* 0x0000080502007388 */ /* 0x0001e20000000800 */
[----:B------:R-:W-:Y:S05]  /*0770*/  @P0 EXIT ;  /* 0x000000000000094d */ /* 0x000fea0003800000 */
[----:B0-----:R-:W0:Y:S02]  /*0780*/  LDC.64 R2, c[0x0][0x390] ;  /* 0x0000e400ff027b82 */ /* 0x001e240000000a00 */
[----:B0-----:R-:W-:-:S05]  /*0790*/  IMAD.WIDE R2, R0, 0x4, R2 ;  /* 0x0000000400027825 */ /* 0x001fca00078e0202 */
[----:B------:R-:W-:Y:S01]  /*07a0*/  STG.E desc[UR12][R2.64], R5 ;  /* 0x0000000502007986 */ /* 0x000fe2000c10190c */
[----:B------:R-:W-:Y:S05]  /*07b0*/  EXIT ;  /* 0x000000000000794d */ /* 0x000fea0003800000 */
.L_x_6:
[----:B------:R-:W-:-:S00]  /*07c0*/  BRA `(.L_x_6) ;  /* 0xfffffffc00fc7947 */ /* 0x000fc0000383ffff */
[----:B------:R-:W-:-:S00]  /*07d0*/  NOP ;  /* 0x0000000000007918 */ /* 0x000fc00000000000 */
        /* <DEDUP_REMOVED lines=10> */
.L_x_7:


//--------------------- .nv.shared._Z14stencil_kernelPKfS0_Pfjj --------------------------
	.section	.nv.shared._Z14stencil_kernelPKfS0_Pfjj,"aw",@nobits
	.sectionflags	@""
	.align	16
	.zero		1024


//--------------------- .nv.shared.reserved.0     --------------------------
	.section	.nv.shared.reserved.0,"aw",@nobits
	.weak		__nv_reservedSMEM_offset_0_alias
	.size		__nv_reservedSMEM_offset_0_alias, 0, 64
	.other		__nv_reservedSMEM_offset_0_alias,@"STO_CUDA_RESERVED_SHARED STV_DEFAULT"
__nv_reservedSMEM_offset_0_alias:
	.zero		0
	.zero		64


//--------------------- .nv.constant0._Z14stencil_kernelPKfS0_Pfjj --------------------------
	.section	.nv.constant0._Z14stencil_kernelPKfS0_Pfjj,"a",@progbits
	.sectionflags	@""
	.align	4
.nv.constant0._Z14stencil_kernelPKfS0_Pfjj:
	.zero		928


//--------------------- SYMBOLS --------------------------

	.type		.nv.reservedSmem.offset0,@object
	.size		.nv.reservedSmem.offset0,0x4
	.type		.nv.reservedSmem.cap,@object
	.size		.nv.reservedSmem.cap,0x4
